	.headerflags	@"EF_CUDA_TEXMODE_UNIFIED EF_CUDA_64BIT_ADDRESS EF_CUDA_ACCELERATORS EF_CUDA_SM90 EF_CUDA_VIRTUAL_SM(EF_CUDA_SM90)"
	.elftype	@"ET_EXEC"


//--------------------- .nv.info                  --------------------------
	.section	.nv.info,"",@"SHT_CUDA_INFO"
	.align	4


	//----- nvinfo : EIATTR_REGCOUNT
	.align		4
        /*0000*/ 	.byte	0x04, 0x2f
        /*0002*/ 	.short	(.L_3 - .L_2)
	.align		4
.L_2:
        /*0004*/ 	.word	index@(triton_poi_fused__native_batch_norm_legit_no_training_convolution_relu_0)
        /*0008*/ 	.word	0x00000020


	//----- nvinfo : EIATTR_MIN_STACK_SIZE
	.align		4
.L_3:
        /*000c*/ 	.byte	0x04, 0x12
        /*000e*/ 	.short	(.L_5 - .L_4)
	.align		4
.L_4:
        /*0010*/ 	.word	index@(triton_poi_fused__native_batch_norm_legit_no_training_convolution_relu_0)
        /*0014*/ 	.word	0x00000000


	//----- nvinfo : EIATTR_FRAME_SIZE
	.align		4
.L_5:
        /*0018*/ 	.byte	0x04, 0x11
        /*001a*/ 	.short	(.L_7 - .L_6)
	.align		4
.L_6:
        /*001c*/ 	.word	index@(triton_poi_fused__native_batch_norm_legit_no_training_convolution_relu_0)
        /*0020*/ 	.word	0x00000000


	//----- nvinfo : EIATTR_MIN_STACK_SIZE
	.align		4
.L_7:
        /*0024*/ 	.byte	0x04, 0x12
        /*0026*/ 	.short	(.L_9 - .L_8)
	.align		4
.L_8:
        /*0028*/ 	.word	index@(triton_poi_fused__native_batch_norm_legit_no_training_convolution_relu_0)
        /*002c*/ 	.word	0x00000000
.L_9:


//--------------------- .nv.info.triton_poi_fused__native_batch_norm_legit_no_training_convolution_relu_0 --------------------------
	.section	.nv.info.triton_poi_fused__native_batch_norm_legit_no_training_convolution_relu_0,"",@"SHT_CUDA_INFO"
	.sectionflags	@""
	.align	4


	//----- nvinfo : EIATTR_CUDA_API_VERSION
	.align		4
        /*0000*/ 	.byte	0x04, 0x37
        /*0002*/ 	.short	(.L_11 - .L_10)
.L_10:
        /*0004*/ 	.word	0x0000007c


	//----- nvinfo : EIATTR_KPARAM_INFO
	.align		4
.L_11:
        /*0008*/ 	.byte	0x04, 0x17
        /*000a*/ 	.short	(.L_13 - .L_12)
.L_12:
        /*000c*/ 	.word	0x00000000
        /*0010*/ 	.short	0x0007
        /*0012*/ 	.short	0x0038
        /*0014*/ 	.byte	0x00, 0xf0, 0x11, 0x00


	//----- nvinfo : EIATTR_KPARAM_INFO
	.align		4
.L_13:
        /*0018*/ 	.byte	0x04, 0x17
        /*001a*/ 	.short	(.L_15 - .L_14)
.L_14:
        /*001c*/ 	.word	0x00000000
        /*0020*/ 	.short	0x0006
        /*0022*/ 	.short	0x0030
        /*0024*/ 	.byte	0x00, 0xf4, 0x21, 0x00


	//----- nvinfo : EIATTR_KPARAM_INFO
	.align		4
.L_15:
        /*0028*/ 	.byte	0x04, 0x17
        /*002a*/ 	.short	(.L_17 - .L_16)
.L_16:
        /*002c*/ 	.word	0x00000000
        /*0030*/ 	.short	0x0005
        /*0032*/ 	.short	0x0028
        /*0034*/ 	.byte	0x00, 0xf4, 0x21, 0x00


	//----- nvinfo : EIATTR_KPARAM_INFO
	.align		4
.L_17:
        /*0038*/ 	.byte	0x04, 0x17
        /*003a*/ 	.short	(.L_19 - .L_18)
.L_18:
        /*003c*/ 	.word	0x00000000
        /*0040*/ 	.short	0x0004
        /*0042*/ 	.short	0x0020
        /*0044*/ 	.byte	0x00, 0xf4, 0x21, 0x00


	//----- nvinfo : EIATTR_KPARAM_INFO
	.align		4
.L_19:
        /*0048*/ 	.byte	0x04, 0x17
        /*004a*/ 	.short	(.L_21 - .L_20)
.L_20:
        /*004c*/ 	.word	0x00000000
        /*0050*/ 	.short	0x0003
        /*0052*/ 	.short	0x0018
        /*0054*/ 	.byte	0x00, 0xf4, 0x21, 0x00


	//----- nvinfo : EIATTR_KPARAM_INFO
	.align		4
.L_21:
        /*0058*/ 	.byte	0x04, 0x17
        /*005a*/ 	.short	(.L_23 - .L_22)
.L_22:
        /*005c*/ 	.word	0x00000000
        /*0060*/ 	.short	0x0002
        /*0062*/ 	.short	0x0010
        /*0064*/ 	.byte	0x00, 0xf4, 0x21, 0x00


	//----- nvinfo : EIATTR_KPARAM_INFO
	.align		4
.L_23:
        /*0068*/ 	.byte	0x04, 0x17
        /*006a*/ 	.short	(.L_25 - .L_24)
.L_24:
        /*006c*/ 	.word	0x00000000
        /*0070*/ 	.short	0x0001
        /*0072*/ 	.short	0x0008
        /*0074*/ 	.byte	0x00, 0xf4, 0x21, 0x00


	//----- nvinfo : EIATTR_KPARAM_INFO
	.align		4
.L_25:
        /*0078*/ 	.byte	0x04, 0x17
        /*007a*/ 	.short	(.L_27 - .L_26)
.L_26:
        /*007c*/ 	.word	0x00000000
        /*0080*/ 	.short	0x0000
        /*0082*/ 	.short	0x0000
        /*0084*/ 	.byte	0x00, 0xf4, 0x21, 0x00


	//----- nvinfo : EIATTR_SPARSE_MMA_MASK
	.align		4
.L_27:
        /*0088*/ 	.byte	0x03, 0x50
        /*008a*/ 	.short	0x0000


	//----- nvinfo : EIATTR_MAXREG_COUNT
	.align		4
        /*008c*/ 	.byte	0x03, 0x1b
        /*008e*/ 	.short	0x00ff


	//----- nvinfo : EIATTR_EXIT_INSTR_OFFSETS
	.align		4
        /*0090*/ 	.byte	0x04, 0x1c
        /*0092*/ 	.short	(.L_29 - .L_28)


	//   ....[0]....
.L_28:
        /*0094*/ 	.word	0x00000850


	//   ....[1]....
        /*0098*/ 	.word	0x00000870


	//----- nvinfo : EIATTR_REQNTID
	.align		4
.L_29:
        /*009c*/ 	.byte	0x04, 0x10
        /*009e*/ 	.short	(.L_31 - .L_30)
.L_30:
        /*00a0*/ 	.word	0x00000080
        /*00a4*/ 	.word	0x00000001
        /*00a8*/ 	.word	0x00000001


	//----- nvinfo : EIATTR_CBANK_PARAM_SIZE
	.align		4
.L_31:
        /*00ac*/ 	.byte	0x03, 0x19
        /*00ae*/ 	.short	0x003c


	//----- nvinfo : EIATTR_PARAM_CBANK
	.align		4
        /*00b0*/ 	.byte	0x04, 0x0a
        /*00b2*/ 	.short	(.L_33 - .L_32)
	.align		4
.L_32:
        /*00b4*/ 	.word	index@(.nv.constant0.triton_poi_fused__native_batch_norm_legit_no_training_convolution_relu_0)
        /*00b8*/ 	.short	0x0210
        /*00ba*/ 	.short	0x003c


	//----- nvinfo : EIATTR_SW_WAR
	.align		4
.L_33:
        /*00bc*/ 	.byte	0x04, 0x36
        /*00be*/ 	.short	(.L_35 - .L_34)
.L_34:
        /*00c0*/ 	.word	0x00000008
.L_35:


//--------------------- .nv.callgraph             --------------------------
	.section	.nv.callgraph,"",@"SHT_CUDA_CALLGRAPH"
	.align	4
	.sectionentsize	8
	.align		4
        /*0000*/ 	.word	0x00000000
	.align		4
        /*0004*/ 	.word	0xffffffff
	.align		4
        /*0008*/ 	.word	0x00000000
	.align		4
        /*000c*/ 	.word	0xfffffffe
	.align		4
        /*0010*/ 	.word	0x00000000
	.align		4
        /*0014*/ 	.word	0xfffffffd
	.align		4
        /*0018*/ 	.word	0x00000000
	.align		4
        /*001c*/ 	.word	0xfffffffc


//--------------------- .nv.constant4             --------------------------
	.section	.nv.constant4,"a",@progbits
	.align	8
	.align		8
.nv.constant4:
        /*0000*/ 	.dword	_$_str
	.align		8
        /*0008*/ 	.dword	_$_str_$_2


//--------------------- .text.triton_poi_fused__native_batch_norm_legit_no_training_convolution_relu_0 --------------------------
	.section	.text.triton_poi_fused__native_batch_norm_legit_no_training_convolution_relu_0,"ax",@progbits
	.align	128
        .global         triton_poi_fused__native_batch_norm_legit_no_training_convolution_relu_0
        .type           triton_poi_fused__native_batch_norm_legit_no_training_convolution_relu_0,@function
        .size           triton_poi_fused__native_batch_norm_legit_no_training_convolution_relu_0,(.L_x_1 - triton_poi_fused__native_batch_norm_legit_no_training_convolution_relu_0)
        .other          triton_poi_fused__native_batch_norm_legit_no_training_convolution_relu_0,@"STO_CUDA_ENTRY STV_DEFAULT"
triton_poi_fused__native_batch_norm_legit_no_training_convolution_relu_0:
.text.triton_poi_fused__native_batch_norm_legit_no_training_convolution_relu_0:
[----:B------:R-:W0:Y:S01]  /*0000*/  LDC R1, c[0x0][0x28] ;  /* 0x00000a00ff017b82 */ /* 0x000e220000000800 */
[----:B------:R-:W1:Y:S01]  /*0010*/  S2R R0, SR_TID.X ;  /* 0x0000000000007919 */ /* 0x000e620000002100 */
[----:B------:R-:W-:-:S06]  /*0020*/  HFMA2.MMA R14, -RZ, RZ, 0, 0 ;  /* 0x00000000ff0e7435 */ /* 0x000fcc00000001ff */
[----:B------:R-:W2:Y:S01]  /*0030*/  LDC.64 R4, c[0x0][0x228] ;  /* 0x00008a00ff047b82 */ /* 0x000ea20000000a00 */
[----:B------:R-:W-:Y:S01]  /*0040*/  CS2R R8, SRZ ;  /* 0x0000000000087805 */ /* 0x000fe2000001ff00 */
[----:B------:R-:W3:Y:S01]  /*0050*/  S2R R15, SR_CTAID.X ;  /* 0x00000000000f7919 */ /* 0x000ee20000002500 */
[----:B------:R-:W-:Y:S01]  /*0060*/  ULDC.64 UR4, c[0x0][0x208] ;  /* 0x0000820000047ab9 */ /* 0x000fe20000000a00 */
[----:B------:R-:W-:-:S04]  /*0070*/  MOV R2, RZ ;  /* 0x000000ff00027202 */ /* 0x000fc80000000f00 */
[----:B------:R-:W4:Y:S01]  /*0080*/  LDC.64 R10, c[0x0][0x220] ;  /* 0x00008800ff0a7b82 */ /* 0x000f220000000a00 */
[----:B------:R-:W-:-:S07]  /*0090*/  CS2R R24, SRZ ;  /* 0x0000000000187805 */ /* 0x000fce000001ff00 */
[----:B------:R-:W5:Y:S08]  /*00a0*/  LDC.64 R6, c[0x0][0x218] ;  /* 0x00008600ff067b82 */ /* 0x000f700000000a00 */
[----:B------:R-:W4:Y:S01]  /*00b0*/  LDC.64 R16, c[0x0][0x230] ;  /* 0x00008c00ff107b82 */ /* 0x000f220000000a00 */
[----:B-1----:R-:W-:-:S04]  /*00c0*/  SHF.L.U32 R0, R0, 0x2, RZ ;  /* 0x0000000200007819 */ /* 0x002fc800000006ff */
[----:B------:R-:W-:-:S04]  /*00d0*/  LOP3.LUT R0, R0, 0x1fc, RZ, 0xc0, !PT ;  /* 0x000001fc00007812 */ /* 0x000fc800078ec0ff */
[----:B---3--:R-:W-:-:S04]  /*00e0*/  LEA R15, R15, R0, 0x9 ;  /* 0x000000000f0f7211 */ /* 0x008fc800078e48ff */
[C---:B------:R-:W-:Y:S01]  /*00f0*/  ISETP.GE.AND P0, PT, R15.reuse, 0xf040, PT ;  /* 0x0000f0400f00780c */ /* 0x040fe20003f06270 */
[----:B------:R-:W-:-:S05]  /*0100*/  IMAD.HI R0, R15, -0x779bd671, R14 ;  /* 0x8864298f0f007827 */ /* 0x000fca00078e020e */
[----:B------:R-:W-:-:S04]  /*0110*/  SHF.R.U32.HI R3, RZ, 0x1f, R0 ;  /* 0x0000001fff037819 */ /* 0x000fc80000011600 */
[----:B------:R-:W-:-:S04]  /*0120*/  LEA.HI.SX32 R3, R0, R3, 0x15 ;  /* 0x0000000300037211 */ /* 0x000fc800078faaff */
[----:B------:R-:W-:-:S04]  /*0130*/  LEA.HI R0, R3, R3, RZ, 0x2 ;  /* 0x0000000303007211 */ /* 0x000fc800078f10ff */
[----:B------:R-:W-:-:S04]  /*0140*/  LOP3.LUT R0, R0, 0xfffffffc, RZ, 0xc0, !PT ;  /* 0xfffffffc00007812 */ /* 0x000fc800078ec0ff */
[----:B------:R-:W-:-:S05]  /*0150*/  IADD3 R3, R3, -R0, RZ ;  /* 0x8000000003037210 */ /* 0x000fca0007ffe0ff */
[----:B--2---:R-:W-:Y:S01]  /*0160*/  IMAD.WIDE R4, R3, 0x4, R4 ;  /* 0x0000000403047825 */ /* 0x004fe200078e0204 */
[----:B------:R-:W-:-:S04]  /*0170*/  HFMA2.MMA R0, -RZ, RZ, 0, 0 ;  /* 0x00000000ff007435 */ /* 0x000fc800000001ff */
[----:B------:R-:W2:Y:S04]  /*0180*/  @!P0 LDG.E.EL R8, desc[UR4][R4.64] ;  /* 0x0000000404088981 */ /* 0x000ea8000c2e1900 */
[----:B------:R-:W3:Y:S04]  /*0190*/  @!P0 LDG.E.EL R9, desc[UR4][R4.64] ;  /* 0x0000000404098981 */ /* 0x000ee8000c2e1900 */
[----:B------:R-:W3:Y:S04]  /*01a0*/  @!P0 LDG.E.EL R0, desc[UR4][R4.64] ;  /* 0x0000000404008981 */ /* 0x000ee8000c2e1900 */
[----:B------:R1:W3:Y:S01]  /*01b0*/  @!P0 LDG.E.EL R2, desc[UR4][R4.64] ;  /* 0x0000000404028981 */ /* 0x0002e2000c2e1900 */
[----:B------:R-:W-:Y:S01]  /*01c0*/  CS2R R12, SRZ ;  /* 0x00000000000c7805 */ /* 0x000fe2000001ff00 */
[----:B----4-:R-:W-:-:S05]  /*01d0*/  IMAD.WIDE R10, R3, 0x4, R10 ;  /* 0x00000004030a7825 */ /* 0x010fca00078e020a */
[----:B------:R-:W4:Y:S01]  /*01e0*/  @!P0 LDG.E.EL R13, desc[UR4][R10.64] ;  /* 0x000000040a0d8981 */ /* 0x000f22000c2e1900 */
[----:B-1----:R-:W-:-:S03]  /*01f0*/  CS2R R4, SRZ ;  /* 0x0000000000047805 */ /* 0x002fc6000001ff00 */
[----:B------:R-:W4:Y:S04]  /*0200*/  @!P0 LDG.E.EL R12, desc[UR4][R10.64] ;  /* 0x000000040a0c8981 */ /* 0x000f28000c2e1900 */
[----:B------:R-:W4:Y:S04]  /*0210*/  @!P0 LDG.E.EL R24, desc[UR4][R10.64] ;  /* 0x000000040a188981 */ /* 0x000f28000c2e1900 */
[----:B------:R1:W4:Y:S01]  /*0220*/  @!P0 LDG.E.EL R5, desc[UR4][R10.64] ;  /* 0x000000040a058981 */ /* 0x000322000c2e1900 */
[----:B------:R-:W-:Y:S02]  /*0230*/  HFMA2.MMA R28, -RZ, RZ, 0, 0 ;  /* 0x00000000ff1c7435 */ /* 0x000fe400000001ff */
[----:B-1----:R-:W-:Y:S01]  /*0240*/  HFMA2.MMA R10, -RZ, RZ, 1.625, 0 ;  /* 0x3e800000ff0a7435 */ /* 0x002fe200000001ff */
[----:B------:R-:W-:Y:S01]  /*0250*/  IMAD.MOV.U32 R23, RZ, RZ, RZ ;  /* 0x000000ffff177224 */ /* 0x000fe200078e00ff */
[----:B------:R-:W-:Y:S01]  /*0260*/  MOV R26, RZ ;  /* 0x000000ff001a7202 */ /* 0x000fe20000000f00 */
[----:B-----5:R-:W-:Y:S01]  /*0270*/  IMAD.WIDE R6, R3, 0x4, R6 ;  /* 0x0000000403067825 */ /* 0x020fe200078e0206 */
[----:B------:R-:W-:-:S03]  /*0280*/  MOV R19, RZ ;  /* 0x000000ff00137202 */ /* 0x000fc60000000f00 */
[----:B------:R-:W-:Y:S01]  /*0290*/  IMAD.MOV.U32 R21, RZ, RZ, RZ ;  /* 0x000000ffff157224 */ /* 0x000fe200078e00ff */
[----:B------:R-:W5:Y:S01]  /*02a0*/  @!P0 LDG.E.EL R23, desc[UR4][R6.64] ;  /* 0x0000000406178981 */ /* 0x000f62000c2e1900 */
[----:B0-----:R-:W-:-:S03]  /*02b0*/  IMAD.WIDE R16, R3, 0x4, R16 ;  /* 0x0000000403107825 */ /* 0x001fc600078e0210 */
[----:B------:R-:W4:Y:S04]  /*02c0*/  @!P0 LDG.E.EL R26, desc[UR4][R6.64] ;  /* 0x00000004061a8981 */ /* 0x000f28000c2e1900 */
[----:B------:R-:W4:Y:S04]  /*02d0*/  @!P0 LDG.E.EL R25, desc[UR4][R6.64] ;  /* 0x0000000406198981 */ /* 0x000f28000c2e1900 */
[----:B------:R0:W4:Y:S04]  /*02e0*/  @!P0 LDG.E.EL R28, desc[UR4][R6.64] ;  /* 0x00000004061c8981 */ /* 0x000128000c2e1900 */
[----:B------:R-:W4:Y:S04]  /*02f0*/  @!P0 LDG.E.EL R19, desc[UR4][R16.64] ;  /* 0x0000000410138981 */ /* 0x000f28000c2e1900 */
[----:B------:R-:W4:Y:S01]  /*0300*/  @!P0 LDG.E.EL R21, desc[UR4][R16.64] ;  /* 0x0000000410158981 */ /* 0x000f22000c2e1900 */
[----:B0-----:R-:W-:-:S06]  /*0310*/  CS2R R6, SRZ ;  /* 0x0000000000067805 */ /* 0x001fcc000001ff00 */
[----:B------:R-:W4:Y:S04]  /*0320*/  @!P0 LDG.E.EL R6, desc[UR4][R16.64] ;  /* 0x0000000410068981 */ /* 0x000f28000c2e1900 */
[----:B------:R0:W4:Y:S02]  /*0330*/  @!P0 LDG.E.EL R7, desc[UR4][R16.64] ;  /* 0x0000000410078981 */ /* 0x000124000c2e1900 */
[----:B0-----:R-:W0:Y:S02]  /*0340*/  LDC.64 R16, c[0x0][0x210] ;  /* 0x00008400ff107b82 */ /* 0x001e240000000a00 */
[----:B0-----:R-:W-:-:S04]  /*0350*/  IMAD.WIDE R16, R15, 0x4, R16 ;  /* 0x000000040f107825 */ /* 0x001fc800078e0210 */
[----:B--2---:R-:W-:-:S04]  /*0360*/  FADD R8, R8, 9.9999997473787516356e-06 ;  /* 0x3727c5ac08087421 */ /* 0x004fc80000000000 */
[----:B------:R-:W0:Y:S01]  /*0370*/  MUFU.SQRT R14, R8 ;  /* 0x00000008000e7308 */ /* 0x000e220000002000 */
[----:B---3--:R-:W-:-:S07]  /*0380*/  FADD R0, R0, 9.9999997473787516356e-06 ;  /* 0x3727c5ac00007421 */ /* 0x008fce0000000000 */
[----:B------:R-:W1:Y:S01]  /*0390*/  MUFU.SQRT R11, R0 ;  /* 0x00000000000b7308 */ /* 0x000e620000002000 */
[C---:B0-----:R-:W-:Y:S02]  /*03a0*/  FSETP.GT.AND P6, PT, R14.reuse, 8.50705917302346158658e+37, PT ;  /* 0x7e8000000e00780b */ /* 0x041fe40003fc4000 */
[----:B------:R-:W-:Y:S02]  /*03b0*/  FSETP.GEU.AND P1, PT, R14, 1.175494350822287508e-38, PT ;  /* 0x008000000e00780b */ /* 0x000fe40003f2e000 */
[----:B------:R-:W-:Y:S01]  /*03c0*/  FSEL R27, R10, 1, P6 ;  /* 0x3f8000000a1b7808 */ /* 0x000fe20003000000 */
[----:B------:R-:W-:Y:S01]  /*03d0*/  FADD R18, R9, 9.9999997473787516356e-06 ;  /* 0x3727c5ac09127421 */ /* 0x000fe20000000000 */
[----:B------:R-:W-:Y:S01]  /*03e0*/  FADD R2, R2, 9.9999997473787516356e-06 ;  /* 0x3727c5ac02027421 */ /* 0x000fe20000000000 */
[----:B------:R-:W0:Y:S06]  /*03f0*/  LDC.64 R8, c[0x0][0x238] ;  /* 0x00008e00ff087b82 */ /* 0x000e2c0000000a00 */
[----:B------:R-:W-:Y:S01]  /*0400*/  @P6 FMUL R14, R14, 0.25 ;  /* 0x3e8000000e0e6820 */ /* 0x000fe20000400000 */
[----:B-1----:R-:W-:Y:S01]  /*0410*/  FSETP.GT.AND P6, PT, R11, 8.50705917302346158658e+37, PT ;  /* 0x7e8000000b00780b */ /* 0x002fe20003fc4000 */
[----:B------:R-:W-:-:S02]  /*0420*/  @!P1 FMUL R27, R27, 16777216 ;  /* 0x4b8000001b1b9820 */ /* 0x000fc40000400000 */
[----:B------:R-:W-:Y:S01]  /*0430*/  @!P1 FMUL R14, R14, 16777216 ;  /* 0x4b8000000e0e9820 */ /* 0x000fe20000400000 */
[C---:B------:R-:W-:Y:S01]  /*0440*/  FSETP.GEU.AND P1, PT, R11.reuse, 1.175494350822287508e-38, PT ;  /* 0x008000000b00780b */ /* 0x040fe20003f2e000 */
[----:B------:R-:W1:Y:S08]  /*0450*/  MUFU.SQRT R18, R18 ;  /* 0x0000001200127308 */ /* 0x000e700000002000 */
[----:B------:R2:W3:Y:S01]  /*0460*/  MUFU.SQRT R20, R2 ;  /* 0x0000000200147308 */ /* 0x0004e20000002000 */
[----:B------:R-:W-:-:S07]  /*0470*/  @P6 FMUL R11, R11, 0.25 ;  /* 0x3e8000000b0b6820 */ /* 0x000fce0000400000 */
[----:B------:R-:W0:Y:S01]  /*0480*/  MUFU.RCP R14, R14 ;  /* 0x0000000e000e7308 */ /* 0x000e220000001000 */
[----:B------:R-:W-:Y:S01]  /*0490*/  @!P1 FMUL R11, R11, 16777216 ;  /* 0x4b8000000b0b9820 */ /* 0x000fe20000400000 */
[----:B-1----:R-:W-:Y:S01]  /*04a0*/  FSETP.GT.AND P2, PT, R18, 8.50705917302346158658e+37, PT ;  /* 0x7e8000001200780b */ /* 0x002fe20003f44000 */
[----:B--2---:R-:W-:Y:S01]  /*04b0*/  HFMA2.MMA R2, -RZ, RZ, 0, 0 ;  /* 0x00000000ff027435 */ /* 0x004fe200000001ff */
[----:B---3--:R-:W-:-:S04]  /*04c0*/  FSETP.GT.AND P4, PT, R20, 8.50705917302346158658e+37, PT ;  /* 0x7e8000001400780b */ /* 0x008fc80003f84000 */
[----:B------:R-:W1:Y:S01]  /*04d0*/  MUFU.RCP R22, R11 ;  /* 0x0000000b00167308 */ /* 0x000e620000001000 */
[----:B------:R-:W-:Y:S01]  /*04e0*/  FSEL R29, R10, 1, P2 ;  /* 0x3f8000000a1d7808 */ /* 0x000fe20001000000 */
[----:B0-----:R-:W-:-:S04]  /*04f0*/  IMAD.WIDE R8, R3, 0x4, R8 ;  /* 0x0000000403087825 */ /* 0x001fc800078e0208 */
[----:B------:R-:W-:Y:S01]  /*0500*/  FMUL R14, R14, R27 ;  /* 0x0000001b0e0e7220 */ /* 0x000fe20000400000 */
[C---:B------:R-:W-:Y:S01]  /*0510*/  FSEL R27, R10.reuse, 1, P4 ;  /* 0x3f8000000a1b7808 */ /* 0x040fe20002000000 */
[----:B------:R-:W2:Y:S01]  /*0520*/  @!P0 LDG.E.EL R2, desc[UR4][R8.64] ;  /* 0x0000000408028981 */ /* 0x000ea2000c2e1900 */
[----:B------:R-:W-:Y:S02]  /*0530*/  FSEL R10, R10, 1, P6 ;  /* 0x3f8000000a0a7808 */ /* 0x000fe40003000000 */
[----:B------:R-:W-:Y:S01]  /*0540*/  MOV R3, RZ ;  /* 0x000000ff00037202 */ /* 0x000fe20000000f00 */
[----:B------:R-:W3:Y:S01]  /*0550*/  @!P0 LDG.E.EL R4, desc[UR4][R8.64] ;  /* 0x0000000408048981 */ /* 0x000ee2000c2e1900 */
[----:B------:R-:W-:Y:S01]  /*0560*/  MOV R0, RZ ;  /* 0x000000ff00007202 */ /* 0x000fe20000000f00 */
[----:B------:R-:W-:-:S03]  /*0570*/  @!P1 FMUL R10, R10, 16777216 ;  /* 0x4b8000000a0a9820 */ /* 0x000fc60000400000 */
[----:B------:R-:W2:Y:S01]  /*0580*/  @!P0 LDG.E.EL R3, desc[UR4][R8.64] ;  /* 0x0000000408038981 */ /* 0x000ea2000c2e1900 */
[----:B-1----:R-:W-:Y:S01]  /*0590*/  FMUL R22, R22, R10 ;  /* 0x0000000a16167220 */ /* 0x002fe20000400000 */
[----:B------:R-:W-:Y:S02]  /*05a0*/  CS2R R10, SRZ ;  /* 0x00000000000a7805 */ /* 0x000fe4000001ff00 */
[----:B------:R0:W2:Y:S02]  /*05b0*/  @!P0 LDG.E.EL R0, desc[UR4][R8.64] ;  /* 0x0000000408008981 */ /* 0x0000a4000c2e1900 */
[----:B0-----:R-:W-:-:S06]  /*05c0*/  CS2R R8, SRZ ;  /* 0x0000000000087805 */ /* 0x001fcc000001ff00 */
[----:B------:R-:W4:Y:S01]  /*05d0*/  @!P0 LDG.E.128 R8, desc[UR4][R16.64] ;  /* 0x0000000410088981 */ /* 0x000f22000c1e1d00 */
[C---:B------:R-:W-:Y:S01]  /*05e0*/  FSETP.GEU.AND P5, PT, R20.reuse, 1.175494350822287508e-38, PT ;  /* 0x008000001400780b */ /* 0x040fe20003fae000 */
[----:B------:R-:W-:Y:S01]  /*05f0*/  @P4 FMUL R20, R20, 0.25 ;  /* 0x3e80000014144820 */ /* 0x000fe20000400000 */
[C---:B------:R-:W-:Y:S01]  /*0600*/  FSETP.GEU.AND P3, PT, R18.reuse, 1.175494350822287508e-38, PT ;  /* 0x008000001200780b */ /* 0x040fe20003f6e000 */
[----:B------:R-:W-:-:S10]  /*0610*/  @P2 FMUL R18, R18, 0.25 ;  /* 0x3e80000012122820 */ /* 0x000fd40000400000 */
[----:B------:R-:W-:Y:S02]  /*0620*/  @!P5 FMUL R20, R20, 16777216 ;  /* 0x4b8000001414d820 */ /* 0x000fe40000400000 */
[----:B------:R-:W-:-:S04]  /*0630*/  @!P3 FMUL R18, R18, 16777216 ;  /* 0x4b8000001212b820 */ /* 0x000fc80000400000 */
[----:B------:R-:W0:Y:S01]  /*0640*/  MUFU.RCP R20, R20 ;  /* 0x0000001400147308 */ /* 0x000e220000001000 */
[----:B------:R-:W-:-:S07]  /*0650*/  @!P5 FMUL R27, R27, 16777216 ;  /* 0x4b8000001b1bd820 */ /* 0x000fce0000400000 */
[----:B------:R-:W1:Y:S01]  /*0660*/  MUFU.RCP R18, R18 ;  /* 0x0000001200127308 */ /* 0x000e620000001000 */
[----:B------:R-:W-:Y:S01]  /*0670*/  @!P3 FMUL R29, R29, 16777216 ;  /* 0x4b8000001d1db820 */ /* 0x000fe20000400000 */
[----:B0-----:R-:W-:-:S03]  /*0680*/  FMUL R20, R20, R27 ;  /* 0x0000001b14147220 */ /* 0x001fc60000400000 */
[----:B-1----:R-:W-:Y:S01]  /*0690*/  FMUL R18, R18, R29 ;  /* 0x0000001d12127220 */ /* 0x002fe20000400000 */
[----:B----4-:R-:W-:Y:S02]  /*06a0*/  FADD R9, R26, R9 ;  /* 0x000000091a097221 */ /* 0x010fe40000000000 */
[----:B------:R-:W0:Y:S01]  /*06b0*/  LDC.64 R26, c[0x0][0x240] ;  /* 0x00009000ff1a7b82 */ /* 0x000e220000000a00 */
[----:B------:R-:W-:Y:S01]  /*06c0*/  FADD R11, R28, R11 ;  /* 0x0000000b1c0b7221 */ /* 0x000fe20000000000 */
[----:B------:R-:W-:Y:S01]  /*06d0*/  FADD R10, R25, R10 ;  /* 0x0000000a190a7221 */ /* 0x000fe20000000000 */
[----:B-----5:R-:W-:Y:S02]  /*06e0*/  FADD R8, R23, R8 ;  /* 0x0000000817087221 */ /* 0x020fe40000000000 */
[----:B------:R-:W-:Y:S01]  /*06f0*/  FADD R25, R11, -R24 ;  /* 0x800000180b197221 */ /* 0x000fe20000000000 */
[----:B------:R-:W-:Y:S01]  /*0700*/  FADD R23, R10, -R5 ;  /* 0x800000050a177221 */ /* 0x000fe20000000000 */
[----:B------:R-:W-:Y:S01]  /*0710*/  FADD R5, R9, -R12 ;  /* 0x8000000c09057221 */ /* 0x000fe20000000000 */
[----:B------:R-:W-:Y:S01]  /*0720*/  FADD R13, R8, -R13 ;  /* 0x8000000d080d7221 */ /* 0x000fe20000000000 */
[----:B------:R-:W-:Y:S01]  /*0730*/  FMUL R25, R22, R25 ;  /* 0x0000001916197220 */ /* 0x000fe20000400000 */
[----:B------:R-:W-:Y:S01]  /*0740*/  FMUL R23, R20, R23 ;  /* 0x0000001714177220 */ /* 0x000fe20000400000 */
[----:B------:R-:W-:Y:S01]  /*0750*/  FMUL R5, R18, R5 ;  /* 0x0000000512057220 */ /* 0x000fe20000400000 */
[----:B------:R-:W-:Y:S01]  /*0760*/  FMUL R14, R14, R13 ;  /* 0x0000000d0e0e7220 */ /* 0x000fe20000400000 */
[----:B---3--:R-:W-:Y:S01]  /*0770*/  FFMA R4, R25, R21, R4 ;  /* 0x0000001519047223 */ /* 0x008fe20000000004 */
[----:B--2---:R-:W-:Y:S01]  /*0780*/  FFMA R0, R23, R19, R0 ;  /* 0x0000001317007223 */ /* 0x004fe20000000000 */
[----:B------:R-:W-:Y:S01]  /*0790*/  FFMA R2, R5, R7, R2 ;  /* 0x0000000705027223 */ /* 0x000fe20000000002 */
[----:B------:R-:W-:-:S02]  /*07a0*/  FFMA R3, R14, R6, R3 ;  /* 0x000000060e037223 */ /* 0x000fc40000000003 */
[----:B------:R-:W-:Y:S01]  /*07b0*/  FSETP.GEU.AND P1, PT, R4, RZ, PT ;  /* 0x000000ff0400720b */ /* 0x000fe20003f2e000 */
[----:B------:R1:W-:Y:S01]  /*07c0*/  @!P0 STG.E.128 desc[UR4][R16.64], R8 ;  /* 0x0000000810008986 */ /* 0x0003e2000c101d04 */
[----:B------:R-:W-:Y:S02]  /*07d0*/  FSETP.GEU.AND P2, PT, R0, RZ, PT ;  /* 0x000000ff0000720b */ /* 0x000fe40003f4e000 */
[----:B------:R-:W-:Y:S02]  /*07e0*/  FSETP.GEU.AND P3, PT, R2, RZ, PT ;  /* 0x000000ff0200720b */ /* 0x000fe40003f6e000 */
[----:B------:R-:W-:Y:S01]  /*07f0*/  FSETP.GEU.AND P4, PT, R3, RZ, PT ;  /* 0x000000ff0300720b */ /* 0x000fe20003f8e000 */
[----:B0-----:R-:W-:Y:S01]  /*0800*/  IMAD.WIDE R26, R15, 0x4, R26 ;  /* 0x000000040f1a7825 */ /* 0x001fe200078e021a */
[----:B------:R-:W-:Y:S02]  /*0810*/  SEL R7, R4, RZ, P1 ;  /* 0x000000ff04077207 */ /* 0x000fe40000800000 */
[----:B------:R-:W-:-:S02]  /*0820*/  SEL R6, R0, RZ, P2 ;  /* 0x000000ff00067207 */ /* 0x000fc40001000000 */
[----:B------:R-:W-:Y:S02]  /*0830*/  SEL R5, R2, RZ, P3 ;  /* 0x000000ff02057207 */ /* 0x000fe40001800000 */
[----:B------:R-:W-:Y:S01]  /*0840*/  SEL R4, R3, RZ, P4 ;  /* 0x000000ff03047207 */ /* 0x000fe20002000000 */
[----:B------:R-:W-:Y:S06]  /*0850*/  @P0 EXIT ;  /* 0x000000000000094d */ /* 0x000fec0003800000 */
[----:B------:R-:W-:Y:S01]  /*0860*/  STG.E.128 desc[UR4][R26.64], R4 ;  /* 0x000000041a007986 */ /* 0x000fe2000c101d04 */
[----:B------:R-:W-:Y:S05]  /*0870*/  EXIT ;  /* 0x000000000000794d */ /* 0x000fea0003800000 */
.L_x_0:
[----:B------:R-:W-:-:S00]  /*0880*/  BRA `(.L_x_0) ;  /* 0xfffffffc00fc7947 */ /* 0x000fc0000383ffff */
[----:B------:R-:W-:-:S00]  /*0890*/  NOP ;  /* 0x0000000000007918 */ /* 0x000fc00000000000 */
        /* <DEDUP_REMOVED lines=14> */
.L_x_1:


//--------------------- .nv.global.init           --------------------------
	.section	.nv.global.init,"aw",@progbits
.nv.global.init:
	.type		_$_str,@object
	.size		_$_str,(_$_str_$_2 - _$_str)
_$_str:
        /*0000*/ 	.byte	0x5f, 0x5f, 0x43, 0x55, 0x44, 0x41, 0x5f, 0x46, 0x54, 0x5a, 0x00
	.type		_$_str_$_2,@object
	.size		_$_str_$_2,(.L_1 - _$_str_$_2)
_$_str_$_2:
        /*000b*/ 	.byte	0x5f, 0x5f, 0x43, 0x55, 0x44, 0x41, 0x5f, 0x50, 0x52, 0x45, 0x43, 0x5f, 0x53, 0x51, 0x52, 0x54
        /*001b*/ 	.byte	0x00
.L_1:


//--------------------- .nv.constant0.triton_poi_fused__native_batch_norm_legit_no_training_convolution_relu_0 --------------------------
	.section	.nv.constant0.triton_poi_fused__native_batch_norm_legit_no_training_convolution_relu_0,"a",@progbits
	.sectionflags	@""
	.align	4
.nv.constant0.triton_poi_fused__native_batch_norm_legit_no_training_convolution_relu_0:
	.zero		588
